	.headerflags	@"EF_CUDA_TEXMODE_UNIFIED EF_CUDA_64BIT_ADDRESS EF_CUDA_ACCELERATORS EF_CUDA_SM90 EF_CUDA_VIRTUAL_SM(EF_CUDA_SM90)"
	.elftype	@"ET_EXEC"


//--------------------- .nv.info                  --------------------------
	.section	.nv.info,"",@"SHT_CUDA_INFO"
	.align	4


	//----- nvinfo : EIATTR_REGCOUNT
	.align		4
        /*0000*/ 	.byte	0x04, 0x2f
        /*0002*/ 	.short	(.L_3 - .L_2)
	.align		4
.L_2:
        /*0004*/ 	.word	index@(triton_poi_fused__native_batch_norm_legit_no_training_add_convolution_relu_11)
        /*0008*/ 	.word	0x0000001c


	//----- nvinfo : EIATTR_MIN_STACK_SIZE
	.align		4
.L_3:
        /*000c*/ 	.byte	0x04, 0x12
        /*000e*/ 	.short	(.L_5 - .L_4)
	.align		4
.L_4:
        /*0010*/ 	.word	index@(triton_poi_fused__native_batch_norm_legit_no_training_add_convolution_relu_11)
        /*0014*/ 	.word	0x00000000


	//----- nvinfo : EIATTR_FRAME_SIZE
	.align		4
.L_5:
        /*0018*/ 	.byte	0x04, 0x11
        /*001a*/ 	.short	(.L_7 - .L_6)
	.align		4
.L_6:
        /*001c*/ 	.word	index@(triton_poi_fused__native_batch_norm_legit_no_training_add_convolution_relu_11)
        /*0020*/ 	.word	0x00000000


	//----- nvinfo : EIATTR_MIN_STACK_SIZE
	.align		4
.L_7:
        /*0024*/ 	.byte	0x04, 0x12
        /*0026*/ 	.short	(.L_9 - .L_8)
	.align		4
.L_8:
        /*0028*/ 	.word	index@(triton_poi_fused__native_batch_norm_legit_no_training_add_convolution_relu_11)
        /*002c*/ 	.word	0x00000000
.L_9:


//--------------------- .nv.info.triton_poi_fused__native_batch_norm_legit_no_training_add_convolution_relu_11 --------------------------
	.section	.nv.info.triton_poi_fused__native_batch_norm_legit_no_training_add_convolution_relu_11,"",@"SHT_CUDA_INFO"
	.sectionflags	@""
	.align	4


	//----- nvinfo : EIATTR_CUDA_API_VERSION
	.align		4
        /*0000*/ 	.byte	0x04, 0x37
        /*0002*/ 	.short	(.L_11 - .L_10)
.L_10:
        /*0004*/ 	.word	0x0000007c


	//----- nvinfo : EIATTR_KPARAM_INFO
	.align		4
.L_11:
        /*0008*/ 	.byte	0x04, 0x17
        /*000a*/ 	.short	(.L_13 - .L_12)
.L_12:
        /*000c*/ 	.word	0x00000000
        /*0010*/ 	.short	0x000a
        /*0012*/ 	.short	0x0050
        /*0014*/ 	.byte	0x00, 0xf0, 0x11, 0x00


	//----- nvinfo : EIATTR_KPARAM_INFO
	.align		4
.L_13:
        /*0018*/ 	.byte	0x04, 0x17
        /*001a*/ 	.short	(.L_15 - .L_14)
.L_14:
        /*001c*/ 	.word	0x00000000
        /*0020*/ 	.short	0x0009
        /*0022*/ 	.short	0x0048
        /*0024*/ 	.byte	0x00, 0xf4, 0x21, 0x00


	//----- nvinfo : EIATTR_KPARAM_INFO
	.align		4
.L_15:
        /*0028*/ 	.byte	0x04, 0x17
        /*002a*/ 	.short	(.L_17 - .L_16)
.L_16:
        /*002c*/ 	.word	0x00000000
        /*0030*/ 	.short	0x0008
        /*0032*/ 	.short	0x0040
        /*0034*/ 	.byte	0x00, 0xf4, 0x21, 0x00


	//----- nvinfo : EIATTR_KPARAM_INFO
	.align		4
.L_17:
        /*0038*/ 	.byte	0x04, 0x17
        /*003a*/ 	.short	(.L_19 - .L_18)
.L_18:
        /*003c*/ 	.word	0x00000000
        /*0040*/ 	.short	0x0007
        /*0042*/ 	.short	0x0038
        /*0044*/ 	.byte	0x00, 0xf4, 0x21, 0x00


	//----- nvinfo : EIATTR_KPARAM_INFO
	.align		4
.L_19:
        /*0048*/ 	.byte	0x04, 0x17
        /*004a*/ 	.short	(.L_21 - .L_20)
.L_20:
        /*004c*/ 	.word	0x00000000
        /*0050*/ 	.short	0x0006
        /*0052*/ 	.short	0x0030
        /*0054*/ 	.byte	0x00, 0xf4, 0x21, 0x00


	//----- nvinfo : EIATTR_KPARAM_INFO
	.align		4
.L_21:
        /*0058*/ 	.byte	0x04, 0x17
        /*005a*/ 	.short	(.L_23 - .L_22)
.L_22:
        /*005c*/ 	.word	0x00000000
        /*0060*/ 	.short	0x0005
        /*0062*/ 	.short	0x0028
        /*0064*/ 	.byte	0x00, 0xf4, 0x21, 0x00


	//----- nvinfo : EIATTR_KPARAM_INFO
	.align		4
.L_23:
        /*0068*/ 	.byte	0x04, 0x17
        /*006a*/ 	.short	(.L_25 - .L_24)
.L_24:
        /*006c*/ 	.word	0x00000000
        /*0070*/ 	.short	0x0004
        /*0072*/ 	.short	0x0020
        /*0074*/ 	.byte	0x00, 0xf4, 0x21, 0x00


	//----- nvinfo : EIATTR_KPARAM_INFO
	.align		4
.L_25:
        /*0078*/ 	.byte	0x04, 0x17
        /*007a*/ 	.short	(.L_27 - .L_26)
.L_26:
        /*007c*/ 	.word	0x00000000
        /*0080*/ 	.short	0x0003
        /*0082*/ 	.short	0x0018
        /*0084*/ 	.byte	0x00, 0xf4, 0x21, 0x00


	//----- nvinfo : EIATTR_KPARAM_INFO
	.align		4
.L_27:
        /*0088*/ 	.byte	0x04, 0x17
        /*008a*/ 	.short	(.L_29 - .L_28)
.L_28:
        /*008c*/ 	.word	0x00000000
        /*0090*/ 	.short	0x0002
        /*0092*/ 	.short	0x0010
        /*0094*/ 	.byte	0x00, 0xf4, 0x21, 0x00


	//----- nvinfo : EIATTR_KPARAM_INFO
	.align		4
.L_29:
        /*0098*/ 	.byte	0x04, 0x17
        /*009a*/ 	.short	(.L_31 - .L_30)
.L_30:
        /*009c*/ 	.word	0x00000000
        /*00a0*/ 	.short	0x0001
        /*00a2*/ 	.short	0x0008
        /*00a4*/ 	.byte	0x00, 0xf4, 0x21, 0x00


	//----- nvinfo : EIATTR_KPARAM_INFO
	.align		4
.L_31:
        /*00a8*/ 	.byte	0x04, 0x17
        /*00aa*/ 	.short	(.L_33 - .L_32)
.L_32:
        /*00ac*/ 	.word	0x00000000
        /*00b0*/ 	.short	0x0000
        /*00b2*/ 	.short	0x0000
        /*00b4*/ 	.byte	0x00, 0xf4, 0x21, 0x00


	//----- nvinfo : EIATTR_SPARSE_MMA_MASK
	.align		4
.L_33:
        /*00b8*/ 	.byte	0x03, 0x50
        /*00ba*/ 	.short	0x0000


	//----- nvinfo : EIATTR_MAXREG_COUNT
	.align		4
        /*00bc*/ 	.byte	0x03, 0x1b
        /*00be*/ 	.short	0x00ff


	//----- nvinfo : EIATTR_EXIT_INSTR_OFFSETS
	.align		4
        /*00c0*/ 	.byte	0x04, 0x1c
        /*00c2*/ 	.short	(.L_35 - .L_34)


	//   ....[0]....
.L_34:
        /*00c4*/ 	.word	0x00000400


	//----- nvinfo : EIATTR_REQNTID
	.align		4
.L_35:
        /*00c8*/ 	.byte	0x04, 0x10
        /*00ca*/ 	.short	(.L_37 - .L_36)
.L_36:
        /*00cc*/ 	.word	0x00000080
        /*00d0*/ 	.word	0x00000001
        /*00d4*/ 	.word	0x00000001


	//----- nvinfo : EIATTR_CBANK_PARAM_SIZE
	.align		4
.L_37:
        /*00d8*/ 	.byte	0x03, 0x19
        /*00da*/ 	.short	0x0054


	//----- nvinfo : EIATTR_PARAM_CBANK
	.align		4
        /*00dc*/ 	.byte	0x04, 0x0a
        /*00de*/ 	.short	(.L_39 - .L_38)
	.align		4
.L_38:
        /*00e0*/ 	.word	index@(.nv.constant0.triton_poi_fused__native_batch_norm_legit_no_training_add_convolution_relu_11)
        /*00e4*/ 	.short	0x0210
        /*00e6*/ 	.short	0x0054


	//----- nvinfo : EIATTR_SW_WAR
	.align		4
.L_39:
        /*00e8*/ 	.byte	0x04, 0x36
        /*00ea*/ 	.short	(.L_41 - .L_40)
.L_40:
        /*00ec*/ 	.word	0x00000008
.L_41:


//--------------------- .nv.callgraph             --------------------------
	.section	.nv.callgraph,"",@"SHT_CUDA_CALLGRAPH"
	.align	4
	.sectionentsize	8
	.align		4
        /*0000*/ 	.word	0x00000000
	.align		4
        /*0004*/ 	.word	0xffffffff
	.align		4
        /*0008*/ 	.word	0x00000000
	.align		4
        /*000c*/ 	.word	0xfffffffe
	.align		4
        /*0010*/ 	.word	0x00000000
	.align		4
        /*0014*/ 	.word	0xfffffffd
	.align		4
        /*0018*/ 	.word	0x00000000
	.align		4
        /*001c*/ 	.word	0xfffffffc


//--------------------- .nv.constant4             --------------------------
	.section	.nv.constant4,"a",@progbits
	.align	8
	.align		8
.nv.constant4:
        /*0000*/ 	.dword	_$_str
	.align		8
        /*0008*/ 	.dword	_$_str_$_2


//--------------------- .text.triton_poi_fused__native_batch_norm_legit_no_training_add_convolution_relu_11 --------------------------
	.section	.text.triton_poi_fused__native_batch_norm_legit_no_training_add_convolution_relu_11,"ax",@progbits
	.align	128
        .global         triton_poi_fused__native_batch_norm_legit_no_training_add_convolution_relu_11
        .type           triton_poi_fused__native_batch_norm_legit_no_training_add_convolution_relu_11,@function
        .size           triton_poi_fused__native_batch_norm_legit_no_training_add_convolution_relu_11,(.L_x_1 - triton_poi_fused__native_batch_norm_legit_no_training_add_convolution_relu_11)
        .other          triton_poi_fused__native_batch_norm_legit_no_training_add_convolution_relu_11,@"STO_CUDA_ENTRY STV_DEFAULT"
triton_poi_fused__native_batch_norm_legit_no_training_add_convolution_relu_11:
.text.triton_poi_fused__native_batch_norm_legit_no_training_add_convolution_relu_11:
[----:B------:R-:W-:Y:S01]  /*0000*/  LDC R1, c[0x0][0x28] ;  /* 0x00000a00ff017b82 */ /* 0x000fe20000000800 */
[----:B------:R-:W1:Y:S07]  /*0010*/  S2R R0, SR_TID.X ;  /* 0x0000000000007919 */ /* 0x000e6e0000002100 */
[----:B------:R-:W2:Y:S01]  /*0020*/  LDC.64 R12, c[0x0][0x240] ;  /* 0x00009000ff0c7b82 */ /* 0x000ea20000000a00 */
[----:B------:R-:W-:Y:S01]  /*0030*/  ULDC.64 UR4, c[0x0][0x208] ;  /* 0x0000820000047ab9 */ /* 0x000fe20000000a00 */
[----:B------:R-:W3:Y:S06]  /*0040*/  S2R R3, SR_CTAID.X ;  /* 0x0000000000037919 */ /* 0x000eec0000002500 */
[----:B------:R-:W4:Y:S08]  /*0050*/  LDC.64 R20, c[0x0][0x220] ;  /* 0x00008800ff147b82 */ /* 0x000f300000000a00 */
[----:B------:R-:W5:Y:S08]  /*0060*/  LDC.64 R22, c[0x0][0x228] ;  /* 0x00008a00ff167b82 */ /* 0x000f700000000a00 */
[----:B------:R-:W5:Y:S01]  /*0070*/  LDC.64 R16, c[0x0][0x230] ;  /* 0x00008c00ff107b82 */ /* 0x000f620000000a00 */
[----:B-1----:R-:W-:-:S07]  /*0080*/  LOP3.LUT R0, R0, 0x7f, RZ, 0xc0, !PT ;  /* 0x0000007f00007812 */ /* 0x002fce00078ec0ff */
[----:B------:R-:W1:Y:S01]  /*0090*/  LDC.64 R14, c[0x0][0x218] ;  /* 0x00008600ff0e7b82 */ /* 0x000e620000000a00 */
[----:B---3--:R-:W-:Y:S02]  /*00a0*/  SHF.R.S32.HI R2, RZ, 0x18, R3 ;  /* 0x00000018ff027819 */ /* 0x008fe40000011403 */
[----:B------:R-:W-:Y:S02]  /*00b0*/  LEA R0, R3, R0, 0x7 ;  /* 0x0000000003007211 */ /* 0x000fe400078e38ff */
[----:B------:R-:W-:-:S03]  /*00c0*/  SGXT R3, R2, 0x1 ;  /* 0x000000010203781a */ /* 0x000fc60000000200 */
[----:B------:R-:W3:Y:S01]  /*00d0*/  LDC.64 R8, c[0x0][0x210] ;  /* 0x00008400ff087b82 */ /* 0x000ee20000000a00 */
[----:B------:R-:W-:-:S04]  /*00e0*/  LEA.HI R3, R3, R0, RZ, 0xa ;  /* 0x0000000003037211 */ /* 0x000fc800078f50ff */
[----:B------:R-:W-:-:S03]  /*00f0*/  SHF.R.S32.HI R3, RZ, 0xa, R3 ;  /* 0x0000000aff037819 */ /* 0x000fc60000011403 */
[----:B------:R-:W3:Y:S01]  /*0100*/  LDC.64 R6, c[0x0][0x238] ;  /* 0x00008e00ff067b82 */ /* 0x000ee20000000a00 */
[----:B------:R-:W-:-:S04]  /*0110*/  LEA.HI R2, R3, R3, RZ, 0x2 ;  /* 0x0000000303027211 */ /* 0x000fc800078f10ff */
[----:B------:R-:W-:-:S03]  /*0120*/  LOP3.LUT R2, R2, 0xfffffffc, RZ, 0xc0, !PT ;  /* 0xfffffffc02027812 */ /* 0x000fc600078ec0ff */
[----:B------:R-:W3:Y:S01]  /*0130*/  LDC.64 R4, c[0x0][0x248] ;  /* 0x00009200ff047b82 */ /* 0x000ee20000000a00 */
[----:B------:R-:W-:-:S05]  /*0140*/  IADD3 R11, R3, -R2, RZ ;  /* 0x80000002030b7210 */ /* 0x000fca0007ffe0ff */
[----:B--2---:R-:W-:Y:S02]  /*0150*/  IMAD.WIDE R12, R11, 0x4, R12 ;  /* 0x000000040b0c7825 */ /* 0x004fe400078e020c */
[----:B------:R-:W2:Y:S03]  /*0160*/  LDC.64 R2, c[0x0][0x250] ;  /* 0x00009400ff027b82 */ /* 0x000ea60000000a00 */
[----:B------:R-:W2:Y:S01]  /*0170*/  LDG.E.EL R10, desc[UR4][R12.64] ;  /* 0x000000040c0a7981 */ /* 0x000ea2000c2e1900 */
[----:B----4-:R-:W-:-:S04]  /*0180*/  IMAD.WIDE R20, R0, 0x4, R20 ;  /* 0x0000000400147825 */ /* 0x010fc800078e0214 */
[----:B-----5:R-:W-:Y:S01]  /*0190*/  IMAD.WIDE R22, R11, 0x4, R22 ;  /* 0x000000040b167825 */ /* 0x020fe200078e0216 */
[----:B------:R-:W4:Y:S04]  /*01a0*/  LDG.E R12, desc[UR4][R20.64] ;  /* 0x00000004140c7981 */ /* 0x000f28000c1e1900 */
[----:B------:R-:W4:Y:S01]  /*01b0*/  LDG.E.EL R13, desc[UR4][R22.64] ;  /* 0x00000004160d7981 */ /* 0x000f22000c2e1900 */
[----:B0-----:R-:W-:-:S04]  /*01c0*/  IMAD.WIDE R24, R0, 0x4, R16 ;  /* 0x0000000400187825 */ /* 0x001fc800078e0210 */
[C---:B-1----:R-:W-:Y:S02]  /*01d0*/  IMAD.WIDE R18, R11.reuse, 0x4, R14 ;  /* 0x000000040b127825 */ /* 0x042fe400078e020e */
[----:B------:R-:W5:Y:S02]  /*01e0*/  LDG.E R14, desc[UR4][R24.64] ;  /* 0x00000004180e7981 */ /* 0x000f64000c1e1900 */
[----:B---3--:R-:W-:Y:S02]  /*01f0*/  IMAD.WIDE R8, R0, 0x4, R8 ;  /* 0x0000000400087825 */ /* 0x008fe400078e0208 */
[----:B------:R-:W3:Y:S02]  /*0200*/  LDG.E.EL R15, desc[UR4][R18.64] ;  /* 0x00000004120f7981 */ /* 0x000ee4000c2e1900 */
[C---:B------:R-:W-:Y:S02]  /*0210*/  IMAD.WIDE R6, R11.reuse, 0x4, R6 ;  /* 0x000000040b067825 */ /* 0x040fe400078e0206 */
[----:B------:R-:W3:Y:S02]  /*0220*/  LDG.E R16, desc[UR4][R8.64] ;  /* 0x0000000408107981 */ /* 0x000ee4000c1e1900 */
[----:B------:R-:W-:-:S02]  /*0230*/  IMAD.WIDE R4, R11, 0x4, R4 ;  /* 0x000000040b047825 */ /* 0x000fc400078e0204 */
[----:B------:R-:W3:Y:S02]  /*0240*/  LDG.E.EL R6, desc[UR4][R6.64] ;  /* 0x0000000406067981 */ /* 0x000ee4000c2e1900 */
[----:B--2---:R-:W-:Y:S02]  /*0250*/  IMAD.WIDE R2, R11, 0x4, R2 ;  /* 0x000000040b027825 */ /* 0x004fe400078e0202 */
[----:B------:R-:W2:Y:S04]  /*0260*/  LDG.E.EL R4, desc[UR4][R4.64] ;  /* 0x0000000404047981 */ /* 0x000ea8000c2e1900 */
[----:B------:R0:W2:Y:S02]  /*0270*/  LDG.E.EL R11, desc[UR4][R2.64] ;  /* 0x00000004020b7981 */ /* 0x0000a4000c2e1900 */
[----:B0-----:R-:W0:Y:S02]  /*0280*/  LDC.64 R2, c[0x0][0x258] ;  /* 0x00009600ff027b82 */ /* 0x001e240000000a00 */
[----:B0-----:R-:W-:-:S04]  /*0290*/  IMAD.WIDE R2, R0, 0x4, R2 ;  /* 0x0000000400027825 */ /* 0x001fc800078e0202 */
[----:B------:R-:W-:-:S04]  /*02a0*/  FADD R10, R10, 9.9999997473787516356e-06 ;  /* 0x3727c5ac0a0a7421 */ /* 0x000fc80000000000 */
[----:B------:R-:W0:Y:S02]  /*02b0*/  MUFU.SQRT R17, R10 ;  /* 0x0000000a00117308 */ /* 0x000e240000002000 */
[C---:B0-----:R-:W-:Y:S02]  /*02c0*/  FSETP.GT.AND P0, PT, R17.reuse, 8.50705917302346158658e+37, PT ;  /* 0x7e8000001100780b */ /* 0x041fe40003f04000 */
[----:B------:R-:W-:Y:S01]  /*02d0*/  FSETP.GEU.AND P1, PT, R17, 1.175494350822287508e-38, PT ;  /* 0x008000001100780b */ /* 0x000fe20003f2e000 */
[----:B----4-:R-:W-:Y:S01]  /*02e0*/  FADD R13, R12, R13 ;  /* 0x0000000d0c0d7221 */ /* 0x010fe20000000000 */
[----:B------:R-:W-:-:S09]  /*02f0*/  HFMA2.MMA R12, -RZ, RZ, 1.625, 0 ;  /* 0x3e800000ff0c7435 */ /* 0x000fd200000001ff */
[----:B------:R-:W-:-:S04]  /*0300*/  @P0 FMUL R17, R17, 0.25 ;  /* 0x3e80000011110820 */ /* 0x000fc80000400000 */
[----:B------:R-:W-:-:S06]  /*0310*/  @!P1 FMUL R17, R17, 16777216 ;  /* 0x4b80000011119820 */ /* 0x000fcc0000400000 */
[----:B------:R-:W0:Y:S01]  /*0320*/  MUFU.RCP R17, R17 ;  /* 0x0000001100117308 */ /* 0x000e220000001000 */
[----:B------:R-:W-:Y:S01]  /*0330*/  FSEL R12, R12, 1, P0 ;  /* 0x3f8000000c0c7808 */ /* 0x000fe20000000000 */
[----:B-----5:R-:W-:Y:S01]  /*0340*/  FADD R14, R14, R13 ;  /* 0x0000000d0e0e7221 */ /* 0x020fe20000000000 */
[----:B---3--:R-:W-:-:S03]  /*0350*/  FADD R15, R16, R15 ;  /* 0x0000000f100f7221 */ /* 0x008fc60000000000 */
[----:B------:R-:W-:Y:S01]  /*0360*/  @!P1 FMUL R12, R12, 16777216 ;  /* 0x4b8000000c0c9820 */ /* 0x000fe20000400000 */
[----:B------:R-:W-:-:S04]  /*0370*/  FADD R15, R15, R14 ;  /* 0x0000000e0f0f7221 */ /* 0x000fc80000000000 */
[----:B------:R-:W-:Y:S01]  /*0380*/  FADD R6, -R6, R15 ;  /* 0x0000000f06067221 */ /* 0x000fe20000000100 */
[----:B0-----:R-:W-:-:S04]  /*0390*/  FMUL R5, R17, R12 ;  /* 0x0000000c11057220 */ /* 0x001fc80000400000 */
[----:B------:R-:W-:-:S04]  /*03a0*/  FMUL R5, R6, R5 ;  /* 0x0000000506057220 */ /* 0x000fc80000400000 */
[----:B--2---:R-:W-:-:S05]  /*03b0*/  FFMA R4, R4, R5, R11 ;  /* 0x0000000504047223 */ /* 0x004fca000000000b */
[----:B------:R-:W-:-:S04]  /*03c0*/  FSETP.GEU.AND P0, PT, R4, RZ, PT ;  /* 0x000000ff0400720b */ /* 0x000fc80003f0e000 */
[----:B------:R-:W-:Y:S01]  /*03d0*/  FSEL R5, R4, RZ, P0 ;  /* 0x000000ff04057208 */ /* 0x000fe20000000000 */
[----:B------:R-:W-:Y:S04]  /*03e0*/  STG.E desc[UR4][R8.64], R15 ;  /* 0x0000000f08007986 */ /* 0x000fe8000c101904 */
[----:B------:R-:W-:Y:S01]  /*03f0*/  STG.E desc[UR4][R2.64], R5 ;  /* 0x0000000502007986 */ /* 0x000fe2000c101904 */
[----:B------:R-:W-:Y:S05]  /*0400*/  EXIT ;  /* 0x000000000000794d */ /* 0x000fea0003800000 */
.L_x_0:
[----:B------:R-:W-:-:S00]  /*0410*/  BRA `(.L_x_0) ;  /* 0xfffffffc00fc7947 */ /* 0x000fc0000383ffff */
[----:B------:R-:W-:-:S00]  /*0420*/  NOP ;  /* 0x0000000000007918 */ /* 0x000fc00000000000 */
        /* <DEDUP_REMOVED lines=13> */
.L_x_1:


//--------------------- .nv.global.init           --------------------------
	.section	.nv.global.init,"aw",@progbits
.nv.global.init:
	.type		_$_str,@object
	.size		_$_str,(_$_str_$_2 - _$_str)
_$_str:
        /*0000*/ 	.byte	0x5f, 0x5f, 0x43, 0x55, 0x44, 0x41, 0x5f, 0x46, 0x54, 0x5a, 0x00
	.type		_$_str_$_2,@object
	.size		_$_str_$_2,(.L_1 - _$_str_$_2)
_$_str_$_2:
        /*000b*/ 	.byte	0x5f, 0x5f, 0x43, 0x55, 0x44, 0x41, 0x5f, 0x50, 0x52, 0x45, 0x43, 0x5f, 0x53, 0x51, 0x52, 0x54
        /*001b*/ 	.byte	0x00
.L_1:


//--------------------- .nv.constant0.triton_poi_fused__native_batch_norm_legit_no_training_add_convolution_relu_11 --------------------------
	.section	.nv.constant0.triton_poi_fused__native_batch_norm_legit_no_training_add_convolution_relu_11,"a",@progbits
	.sectionflags	@""
	.align	4
.nv.constant0.triton_poi_fused__native_batch_norm_legit_no_training_add_convolution_relu_11:
	.zero		612
